//
// Generated by NVIDIA NVVM Compiler
//
// Compiler Build ID: CL-36424714
// Cuda compilation tools, release 13.0, V13.0.88
// Based on NVVM 20.0.0
//

.version 9.0
.target sm_100
.address_size 64

	// .globl	_Z15gpu_calculationPdS_i

.visible .entry _Z15gpu_calculationPdS_i(
	.param .u64 .ptr .align 1 _Z15gpu_calculationPdS_i_param_0,
	.param .u64 .ptr .align 1 _Z15gpu_calculationPdS_i_param_1,
	.param .u32 _Z15gpu_calculationPdS_i_param_2
)
{


	ret;

}


// ===== COMPILED SASS (sm_100) =====

	.target	sm_100

	.elftype	@"ET_EXEC"


//--------------------- .note.nv.tkinfo           --------------------------
	.section	.note.nv.tkinfo,"",@"SHT_NOTE"
	.sectionflags	@"SHF_NOTE_NV_TKINFO"
	.tkinfo
        /*0018*/ 	.word	0x00000002
        /*0030*/ 	.string	""
        /*0030*/ 	.string	"ptxas"
        /*0030*/ 	.string	"Cuda compilation tools, release 13.0, V13.0.88"
        /*0030*/ 	.string	"Build cuda_13.0.r13.0/compiler.36424714_0"
        /*0030*/ 	.string	"-arch sm_100 -m 64 "



//--------------------- .note.nv.cuinfo           --------------------------
	.section	.note.nv.cuinfo,"",@"SHT_NOTE"
	.sectionflags	@"SHF_NOTE_NV_CUINFO"
        /*0018*/ 	.short	0x0002
        /*001a*/ 	.short	0x0064
        /*001c*/ 	.short	0x0082
	.zero		2


//--------------------- .nv.info                  --------------------------
	.section	.nv.info,"",@"SHT_CUDA_INFO"
	.align	4


	//----- nvinfo : EIATTR_REGCOUNT
	.align		4
        /*0000*/ 	.byte	0x04, 0x2f
        /*0002*/ 	.short	(.L_1 - .L_0)
	.align		4
.L_0:
        /*0004*/ 	.word	index@(_Z15gpu_calculationPdS_i)
        /*0008*/ 	.word	0x00000004


	//----- nvinfo : EIATTR_FRAME_SIZE
	.align		4
.L_1:
        /*000c*/ 	.byte	0x04, 0x11
        /*000e*/ 	.short	(.L_3 - .L_2)
	.align		4
.L_2:
        /*0010*/ 	.word	index@(_Z15gpu_calculationPdS_i)
        /*0014*/ 	.word	0x00000000


	//----- nvinfo : EIATTR_MIN_STACK_SIZE
	.align		4
.L_3:
        /*0018*/ 	.byte	0x04, 0x12
        /*001a*/ 	.short	(.L_5 - .L_4)
	.align		4
.L_4:
        /*001c*/ 	.word	index@(_Z15gpu_calculationPdS_i)
        /*0020*/ 	.word	0x00000000
.L_5:


//--------------------- .nv.compat                --------------------------
	.section	.nv.compat,"",@"SHT_CUDA_COMPAT_INFO"
	.align	4
        /*0000*/ 	.byte	0x02, 0x09, 0x00, 0x00, 0x02, 0x02, 0x01, 0x00, 0x02, 0x05, 0x05, 0x00, 0x03, 0x07, 0x01, 0x01
        /*0010*/ 	.byte	0x02, 0x03, 0x00, 0x00, 0x02, 0x06, 0x01, 0x00, 0x04, 0x0b, 0x08, 0x00, 0x09, 0x00, 0x00, 0x00
        /*0020*/ 	.byte	0x00, 0x00, 0x00, 0x00


//--------------------- .nv.info._Z15gpu_calculationPdS_i --------------------------
	.section	.nv.info._Z15gpu_calculationPdS_i,"",@"SHT_CUDA_INFO"
	.sectionflags	@""
	.align	4


	//----- nvinfo : EIATTR_CUDA_API_VERSION
	.align		4
        /*0000*/ 	.byte	0x04, 0x37
        /*0002*/ 	.short	(.L_7 - .L_6)
.L_6:
        /*0004*/ 	.word	0x00000082


	//----- nvinfo : EIATTR_KPARAM_INFO
	.align		4
.L_7:
        /*0008*/ 	.byte	0x04, 0x17
        /*000a*/ 	.short	(.L_9 - .L_8)
.L_8:
        /*000c*/ 	.word	0x00000000
        /*0010*/ 	.short	0x0002
        /*0012*/ 	.short	0x0010
        /*0014*/ 	.byte	0x00, 0xf0, 0x11, 0x00


	//----- nvinfo : EIATTR_KPARAM_INFO
	.align		4
.L_9:
        /*0018*/ 	.byte	0x04, 0x17
        /*001a*/ 	.short	(.L_11 - .L_10)
.L_10:
        /*001c*/ 	.word	0x00000000
        /*0020*/ 	.short	0x0001
        /*0022*/ 	.short	0x0008
        /*0024*/ 	.byte	0x00, 0xf5, 0x21, 0x00


	//----- nvinfo : EIATTR_KPARAM_INFO
	.align		4
.L_11:
        /*0028*/ 	.byte	0x04, 0x17
        /*002a*/ 	.short	(.L_13 - .L_12)
.L_12:
        /*002c*/ 	.word	0x00000000
        /*0030*/ 	.short	0x0000
        /*0032*/ 	.short	0x0000
        /*0034*/ 	.byte	0x00, 0xf5, 0x21, 0x00


	//----- nvinfo : EIATTR_SPARSE_MMA_MASK
	.align		4
.L_13:
        /*0038*/ 	.byte	0x03, 0x50
        /*003a*/ 	.short	0x0000


	//----- nvinfo : EIATTR_MAXREG_COUNT
	.align		4
        /*003c*/ 	.byte	0x03, 0x1b
        /*003e*/ 	.short	0x00ff


	//----- nvinfo : EIATTR_MERCURY_ISA_VERSION
	.align		4
        /*0040*/ 	.byte	0x03, 0x5f
        /*0042*/ 	.short	0x0101


	//----- nvinfo : EIATTR_VRC_CTA_INIT_COUNT
	.align		4
        /*0044*/ 	.byte	0x02, 0x4a
	.zero		1
	.zero		1


	//----- nvinfo : EIATTR_EXIT_INSTR_OFFSETS
	.align		4
        /*0048*/ 	.byte	0x04, 0x1c
        /*004a*/ 	.short	(.L_15 - .L_14)


	//   ....[0]....
.L_14:
        /*004c*/ 	.word	0x00000010


	//----- nvinfo : EIATTR_CBANK_PARAM_SIZE
	.align		4
.L_15:
        /*0050*/ 	.byte	0x03, 0x19
        /*0052*/ 	.short	0x0014


	//----- nvinfo : EIATTR_PARAM_CBANK
	.align		4
        /*0054*/ 	.byte	0x04, 0x0a
        /*0056*/ 	.short	(.L_17 - .L_16)
	.align		4
.L_16:
        /*0058*/ 	.word	index@(.nv.constant0._Z15gpu_calculationPdS_i)
        /*005c*/ 	.short	0x0380
        /*005e*/ 	.short	0x0014


	//----- nvinfo : EIATTR_SW_WAR
	.align		4
.L_17:
        /*0060*/ 	.byte	0x04, 0x36
        /*0062*/ 	.short	(.L_19 - .L_18)
.L_18:
        /*0064*/ 	.word	0x00000008
.L_19:


//--------------------- .nv.callgraph             --------------------------
	.section	.nv.callgraph,"",@"SHT_CUDA_CALLGRAPH"
	.align	4
	.sectionentsize	8
	.align		4
        /*0000*/ 	.word	0x00000000
	.align		4
        /*0004*/ 	.word	0xffffffff
	.align		4
        /*0008*/ 	.word	0x00000000
	.align		4
        /*000c*/ 	.word	0xfffffffe
	.align		4
        /*0010*/ 	.word	0x00000000
	.align		4
        /*0014*/ 	.word	0xfffffffd
	.align		4
        /*0018*/ 	.word	0x00000000
	.align		4
        /*001c*/ 	.word	0xfffffffc


//--------------------- .text._Z15gpu_calculationPdS_i --------------------------
	.section	.text._Z15gpu_calculationPdS_i,"ax",@progbits
	.align	128
        .global         _Z15gpu_calculationPdS_i
        .type           _Z15gpu_calculationPdS_i,@function
        .size           _Z15gpu_calculationPdS_i,(.L_x_1 - _Z15gpu_calculationPdS_i)
        .other          _Z15gpu_calculationPdS_i,@"STO_CUDA_ENTRY STV_DEFAULT"
_Z15gpu_calculationPdS_i:
.text._Z15gpu_calculationPdS_i:
[----:B------:R-:W-:Y:S01]  /*0000*/  LDC R1, c[0x0][0x37c] ;  /* 0x0000df00ff017b82 */ /* 0x000fe20000000800 */
[----:B------:R-:W-:Y:S05]  /*0010*/  EXIT ;  /* 0x000000000000794d */ /* 0x000fea0003800000 */
.L_x_0:
[----:B------:R-:W-:-:S00]  /*0020*/  BRA `(.L_x_0) ;  /* 0xfffffffc00fc7947 */ /* 0x000fc0000383ffff */
[----:B------:R-:W-:-:S00]  /*0030*/  NOP ;  /* 0x0000000000007918 */ /* 0x000fc00000000000 */
        /* <DEDUP_REMOVED lines=12> */
.L_x_1:


//--------------------- .nv.shared.reserved.0     --------------------------
	.section	.nv.shared.reserved.0,"aw",@nobits
	.weak		__nv_reservedSMEM_offset_0_alias
	.size		__nv_reservedSMEM_offset_0_alias, 0, 64
	.other		__nv_reservedSMEM_offset_0_alias,@"STO_CUDA_RESERVED_SHARED STV_DEFAULT"
__nv_reservedSMEM_offset_0_alias:
	.zero		0
	.zero		64


//--------------------- .nv.constant0._Z15gpu_calculationPdS_i --------------------------
	.section	.nv.constant0._Z15gpu_calculationPdS_i,"a",@progbits
	.sectionflags	@""
	.align	4
.nv.constant0._Z15gpu_calculationPdS_i:
	.zero		916


//--------------------- SYMBOLS --------------------------

	.type		.nv.reservedSmem.offset0,@object
	.size		.nv.reservedSmem.offset0,0x4
